	.headerflags	@"EF_CUDA_TEXMODE_UNIFIED EF_CUDA_64BIT_ADDRESS EF_CUDA_ACCELERATORS EF_CUDA_SM90 EF_CUDA_VIRTUAL_SM(EF_CUDA_SM90)"
	.elftype	@"ET_EXEC"


//--------------------- .nv.info                  --------------------------
	.section	.nv.info,"",@"SHT_CUDA_INFO"
	.align	4


	//----- nvinfo : EIATTR_REGCOUNT
	.align		4
        /*0000*/ 	.byte	0x04, 0x2f
        /*0002*/ 	.short	(.L_1 - .L_0)
	.align		4
.L_0:
        /*0004*/ 	.word	index@(triton_poi_fused_add_convolution_4)
        /*0008*/ 	.word	0x00000010


	//----- nvinfo : EIATTR_MIN_STACK_SIZE
	.align		4
.L_1:
        /*000c*/ 	.byte	0x04, 0x12
        /*000e*/ 	.short	(.L_3 - .L_2)
	.align		4
.L_2:
        /*0010*/ 	.word	index@(triton_poi_fused_add_convolution_4)
        /*0014*/ 	.word	0x00000000


	//----- nvinfo : EIATTR_FRAME_SIZE
	.align		4
.L_3:
        /*0018*/ 	.byte	0x04, 0x11
        /*001a*/ 	.short	(.L_5 - .L_4)
	.align		4
.L_4:
        /*001c*/ 	.word	index@(triton_poi_fused_add_convolution_4)
        /*0020*/ 	.word	0x00000000


	//----- nvinfo : EIATTR_MIN_STACK_SIZE
	.align		4
.L_5:
        /*0024*/ 	.byte	0x04, 0x12
        /*0026*/ 	.short	(.L_7 - .L_6)
	.align		4
.L_6:
        /*0028*/ 	.word	index@(triton_poi_fused_add_convolution_4)
        /*002c*/ 	.word	0x00000000
.L_7:


//--------------------- .nv.info.triton_poi_fused_add_convolution_4 --------------------------
	.section	.nv.info.triton_poi_fused_add_convolution_4,"",@"SHT_CUDA_INFO"
	.sectionflags	@""
	.align	4


	//----- nvinfo : EIATTR_CUDA_API_VERSION
	.align		4
        /*0000*/ 	.byte	0x04, 0x37
        /*0002*/ 	.short	(.L_9 - .L_8)
.L_8:
        /*0004*/ 	.word	0x0000007c


	//----- nvinfo : EIATTR_KPARAM_INFO
	.align		4
.L_9:
        /*0008*/ 	.byte	0x04, 0x17
        /*000a*/ 	.short	(.L_11 - .L_10)
.L_10:
        /*000c*/ 	.word	0x00000000
        /*0010*/ 	.short	0x0004
        /*0012*/ 	.short	0x0020
        /*0014*/ 	.byte	0x00, 0xf0, 0x11, 0x00


	//----- nvinfo : EIATTR_KPARAM_INFO
	.align		4
.L_11:
        /*0018*/ 	.byte	0x04, 0x17
        /*001a*/ 	.short	(.L_13 - .L_12)
.L_12:
        /*001c*/ 	.word	0x00000000
        /*0020*/ 	.short	0x0003
        /*0022*/ 	.short	0x0018
        /*0024*/ 	.byte	0x00, 0xf4, 0x21, 0x00


	//----- nvinfo : EIATTR_KPARAM_INFO
	.align		4
.L_13:
        /*0028*/ 	.byte	0x04, 0x17
        /*002a*/ 	.short	(.L_15 - .L_14)
.L_14:
        /*002c*/ 	.word	0x00000000
        /*0030*/ 	.short	0x0002
        /*0032*/ 	.short	0x0010
        /*0034*/ 	.byte	0x00, 0xf4, 0x21, 0x00


	//----- nvinfo : EIATTR_KPARAM_INFO
	.align		4
.L_15:
        /*0038*/ 	.byte	0x04, 0x17
        /*003a*/ 	.short	(.L_17 - .L_16)
.L_16:
        /*003c*/ 	.word	0x00000000
        /*0040*/ 	.short	0x0001
        /*0042*/ 	.short	0x0008
        /*0044*/ 	.byte	0x00, 0xf4, 0x21, 0x00


	//----- nvinfo : EIATTR_KPARAM_INFO
	.align		4
.L_17:
        /*0048*/ 	.byte	0x04, 0x17
        /*004a*/ 	.short	(.L_19 - .L_18)
.L_18:
        /*004c*/ 	.word	0x00000000
        /*0050*/ 	.short	0x0000
        /*0052*/ 	.short	0x0000
        /*0054*/ 	.byte	0x00, 0xf4, 0x21, 0x00


	//----- nvinfo : EIATTR_SPARSE_MMA_MASK
	.align		4
.L_19:
        /*0058*/ 	.byte	0x03, 0x50
        /*005a*/ 	.short	0x0000


	//----- nvinfo : EIATTR_MAXREG_COUNT
	.align		4
        /*005c*/ 	.byte	0x03, 0x1b
        /*005e*/ 	.short	0x00ff


	//----- nvinfo : EIATTR_EXIT_INSTR_OFFSETS
	.align		4
        /*0060*/ 	.byte	0x04, 0x1c
        /*0062*/ 	.short	(.L_21 - .L_20)


	//   ....[0]....
.L_20:
        /*0064*/ 	.word	0x00000200


	//   ....[1]....
        /*0068*/ 	.word	0x00000220


	//----- nvinfo : EIATTR_REQNTID
	.align		4
.L_21:
        /*006c*/ 	.byte	0x04, 0x10
        /*006e*/ 	.short	(.L_23 - .L_22)
.L_22:
        /*0070*/ 	.word	0x00000080
        /*0074*/ 	.word	0x00000001
        /*0078*/ 	.word	0x00000001


	//----- nvinfo : EIATTR_CBANK_PARAM_SIZE
	.align		4
.L_23:
        /*007c*/ 	.byte	0x03, 0x19
        /*007e*/ 	.short	0x0024


	//----- nvinfo : EIATTR_PARAM_CBANK
	.align		4
        /*0080*/ 	.byte	0x04, 0x0a
        /*0082*/ 	.short	(.L_25 - .L_24)
	.align		4
.L_24:
        /*0084*/ 	.word	index@(.nv.constant0.triton_poi_fused_add_convolution_4)
        /*0088*/ 	.short	0x0210
        /*008a*/ 	.short	0x0024


	//----- nvinfo : EIATTR_SW_WAR
	.align		4
.L_25:
        /*008c*/ 	.byte	0x04, 0x36
        /*008e*/ 	.short	(.L_27 - .L_26)
.L_26:
        /*0090*/ 	.word	0x00000008
.L_27:


//--------------------- .nv.callgraph             --------------------------
	.section	.nv.callgraph,"",@"SHT_CUDA_CALLGRAPH"
	.align	4
	.sectionentsize	8
	.align		4
        /*0000*/ 	.word	0x00000000
	.align		4
        /*0004*/ 	.word	0xffffffff
	.align		4
        /*0008*/ 	.word	0x00000000
	.align		4
        /*000c*/ 	.word	0xfffffffe
	.align		4
        /*0010*/ 	.word	0x00000000
	.align		4
        /*0014*/ 	.word	0xfffffffd
	.align		4
        /*0018*/ 	.word	0x00000000
	.align		4
        /*001c*/ 	.word	0xfffffffc


//--------------------- .text.triton_poi_fused_add_convolution_4 --------------------------
	.section	.text.triton_poi_fused_add_convolution_4,"ax",@progbits
	.align	128
        .global         triton_poi_fused_add_convolution_4
        .type           triton_poi_fused_add_convolution_4,@function
        .size           triton_poi_fused_add_convolution_4,(.L_x_1 - triton_poi_fused_add_convolution_4)
        .other          triton_poi_fused_add_convolution_4,@"STO_CUDA_ENTRY STV_DEFAULT"
triton_poi_fused_add_convolution_4:
.text.triton_poi_fused_add_convolution_4:
[----:B------:R-:W0:Y:S02]  /*0000*/  LDC R1, c[0x0][0x28] ;  /* 0x00000a00ff017b82 */ /* 0x000e240000000800 */
[----:B------:R-:W1:Y:S01]  /*0010*/  S2R R0, SR_TID.X ;  /* 0x0000000000007919 */ /* 0x000e620000002100 */
[----:B------:R-:W2:Y:S01]  /*0020*/  LDC.64 R8, c[0x0][0x228] ;  /* 0x00008a00ff087b82 */ /* 0x000ea20000000a00 */
[----:B------:R-:W-:Y:S01]  /*0030*/  ULDC.64 UR4, c[0x0][0x208] ;  /* 0x0000820000047ab9 */ /* 0x000fe20000000a00 */
[----:B------:R-:W3:Y:S06]  /*0040*/  S2R R13, SR_CTAID.X ;  /* 0x00000000000d7919 */ /* 0x000eec0000002500 */
[----:B------:R-:W4:Y:S08]  /*0050*/  LDC.64 R2, c[0x0][0x220] ;  /* 0x00008800ff027b82 */ /* 0x000f300000000a00 */
[----:B------:R-:W5:Y:S01]  /*0060*/  LDC.64 R10, c[0x0][0x210] ;  /* 0x00008400ff0a7b82 */ /* 0x000f620000000a00 */
[----:B-1----:R-:W-:-:S02]  /*0070*/  LOP3.LUT R0, R0, 0x7f, RZ, 0xc0, !PT ;  /* 0x0000007f00007812 */ /* 0x002fc400078ec0ff */
[----:B---3--:R-:W-:-:S03]  /*0080*/  SHF.R.S32.HI R4, RZ, 0x18, R13 ;  /* 0x00000018ff047819 */ /* 0x008fc6000001140d */
[----:B------:R-:W-:Y:S01]  /*0090*/  IMAD R13, R13, 0x80, R0 ;  /* 0x000000800d0d7824 */ /* 0x000fe200078e0200 */
[----:B------:R-:W-:Y:S02]  /*00a0*/  SGXT R0, R4, 0x1 ;  /* 0x000000010400781a */ /* 0x000fe40000000200 */
[----:B------:R-:W1:Y:S02]  /*00b0*/  LDC.64 R4, c[0x0][0x218] ;  /* 0x00008600ff047b82 */ /* 0x000e640000000a00 */
[----:B------:R-:W-:Y:S02]  /*00c0*/  ISETP.GE.AND P0, PT, R13, 0x100, PT ;  /* 0x000001000d00780c */ /* 0x000fe40003f06270 */
[----:B------:R-:W-:-:S04]  /*00d0*/  LEA.HI R0, R0, R13, RZ, 0x4 ;  /* 0x0000000d00007211 */ /* 0x000fc800078f20ff */
[----:B------:R-:W-:-:S04]  /*00e0*/  SHF.R.S32.HI R0, RZ, 0x4, R0 ;  /* 0x00000004ff007819 */ /* 0x000fc80000011400 */
[----:B------:R-:W-:-:S04]  /*00f0*/  LEA.HI R6, R0, R0, RZ, 0x2 ;  /* 0x0000000000067211 */ /* 0x000fc800078f10ff */
[----:B------:R-:W-:-:S05]  /*0100*/  LOP3.LUT R7, R6, 0xfffffffc, RZ, 0xc0, !PT ;  /* 0xfffffffc06077812 */ /* 0x000fca00078ec0ff */
[----:B------:R-:W-:Y:S02]  /*0110*/  IMAD.IADD R7, R0, 0x1, -R7 ;  /* 0x0000000100077824 */ /* 0x000fe400078e0a07 */
[----:B------:R-:W-:Y:S02]  /*0120*/  IMAD.MOV.U32 R0, RZ, RZ, RZ ;  /* 0x000000ffff007224 */ /* 0x000fe400078e00ff */
[----:B-1----:R-:W-:-:S04]  /*0130*/  IMAD.WIDE R4, R7, 0x4, R4 ;  /* 0x0000000407047825 */ /* 0x002fc800078e0204 */
[----:B--2---:R-:W-:-:S04]  /*0140*/  IMAD.WIDE R8, R7, 0x4, R8 ;  /* 0x0000000407087825 */ /* 0x004fc800078e0208 */
[----:B----4-:R-:W-:-:S04]  /*0150*/  IMAD.WIDE R6, R13, 0x4, R2 ;  /* 0x000000040d067825 */ /* 0x010fc800078e0202 */
[----:B-----5:R-:W-:Y:S01]  /*0160*/  IMAD.WIDE R2, R13, 0x4, R10 ;  /* 0x000000040d027825 */ /* 0x020fe200078e020a */
[----:B------:R-:W-:Y:S01]  /*0170*/  HFMA2.MMA R13, -RZ, RZ, 0, 0 ;  /* 0x00000000ff0d7435 */ /* 0x000fe200000001ff */
[----:B------:R-:W-:-:S03]  /*0180*/  CS2R R10, SRZ ;  /* 0x00000000000a7805 */ /* 0x000fc6000001ff00 */
[----:B------:R-:W2:Y:S04]  /*0190*/  @!P0 LDG.E R0, desc[UR4][R2.64] ;  /* 0x0000000402008981 */ /* 0x000ea8000c1e1900 */
[----:B------:R-:W3:Y:S04]  /*01a0*/  @!P0 LDG.E R10, desc[UR4][R6.64] ;  /* 0x00000004060a8981 */ /* 0x000ee8000c1e1900 */
[----:B------:R-:W2:Y:S04]  /*01b0*/  @!P0 LDG.E.EL R11, desc[UR4][R4.64] ;  /* 0x00000004040b8981 */ /* 0x000ea8000c2e1900 */
[----:B------:R-:W3:Y:S01]  /*01c0*/  @!P0 LDG.E.EL R13, desc[UR4][R8.64] ;  /* 0x00000004080d8981 */ /* 0x000ee2000c2e1900 */
[----:B--2---:R-:W-:Y:S01]  /*01d0*/  FADD R0, R11, R0 ;  /* 0x000000000b007221 */ /* 0x004fe20000000000 */
[----:B---3--:R-:W-:-:S04]  /*01e0*/  FADD R13, R13, R10 ;  /* 0x0000000a0d0d7221 */ /* 0x008fc80000000000 */
[----:B------:R-:W-:Y:S01]  /*01f0*/  FADD R13, R0, R13 ;  /* 0x0000000d000d7221 */ /* 0x000fe20000000000 */
[----:B------:R-:W-:Y:S06]  /*0200*/  @P0 EXIT ;  /* 0x000000000000094d */ /* 0x000fec0003800000 */
[----:B------:R-:W-:Y:S01]  /*0210*/  STG.E desc[UR4][R2.64], R13 ;  /* 0x0000000d02007986 */ /* 0x000fe2000c101904 */
[----:B------:R-:W-:Y:S05]  /*0220*/  EXIT ;  /* 0x000000000000794d */ /* 0x000fea0003800000 */
.L_x_0:
[----:B------:R-:W-:-:S00]  /*0230*/  BRA `(.L_x_0) ;  /* 0xfffffffc00fc7947 */ /* 0x000fc0000383ffff */
[----:B------:R-:W-:-:S00]  /*0240*/  NOP ;  /* 0x0000000000007918 */ /* 0x000fc00000000000 */
        /* <DEDUP_REMOVED lines=11> */
.L_x_1:


//--------------------- .nv.constant0.triton_poi_fused_add_convolution_4 --------------------------
	.section	.nv.constant0.triton_poi_fused_add_convolution_4,"a",@progbits
	.sectionflags	@""
	.align	4
.nv.constant0.triton_poi_fused_add_convolution_4:
	.zero		564
